//
// Generated by NVIDIA NVVM Compiler
//
// Compiler Build ID: CL-36424714
// Cuda compilation tools, release 13.0, V13.0.88
// Based on NVVM 20.0.0
//

.version 9.0
.target sm_100
.address_size 64

	// .globl	_Z14arraySumKernelPdS_S_d

.visible .entry _Z14arraySumKernelPdS_S_d(
	.param .u64 .ptr .align 1 _Z14arraySumKernelPdS_S_d_param_0,
	.param .u64 .ptr .align 1 _Z14arraySumKernelPdS_S_d_param_1,
	.param .u64 .ptr .align 1 _Z14arraySumKernelPdS_S_d_param_2,
	.param .f64 _Z14arraySumKernelPdS_S_d_param_3
)
{
	.reg .pred 	%p<2>;
	.reg .b32 	%r<17>;
	.reg .b64 	%rd<11>;
	.reg .b64 	%fd<6>;

	ld.param.u64 	%rd1, [_Z14arraySumKernelPdS_S_d_param_0];
	ld.param.u64 	%rd2, [_Z14arraySumKernelPdS_S_d_param_1];
	ld.param.u64 	%rd3, [_Z14arraySumKernelPdS_S_d_param_2];
	ld.param.f64 	%fd1, [_Z14arraySumKernelPdS_S_d_param_3];
	mov.u32 	%r2, %ctaid.x;
	mov.u32 	%r3, %ctaid.y;
	mov.u32 	%r4, %nctaid.x;
	mov.u32 	%r5, %ctaid.z;
	mov.u32 	%r6, %nctaid.y;
	mad.lo.s32 	%r7, %r6, %r5, %r3;
	mad.lo.s32 	%r8, %r7, %r4, %r2;
	mov.u32 	%r9, %tid.x;
	mov.u32 	%r10, %tid.y;
	mov.u32 	%r11, %ntid.x;
	mov.u32 	%r12, %tid.z;
	mov.u32 	%r13, %ntid.y;
	mov.u32 	%r14, %ntid.z;
	mad.lo.s32 	%r15, %r8, %r14, %r12;
	mad.lo.s32 	%r16, %r15, %r13, %r10;
	mad.lo.s32 	%r1, %r16, %r11, %r9;
	cvt.rn.f64.s32 	%fd2, %r1;
	setp.leu.f64 	%p1, %fd1, %fd2;
	@%p1 bra 	$L__BB0_2;
	cvta.to.global.u64 	%rd4, %rd1;
	cvta.to.global.u64 	%rd5, %rd2;
	cvta.to.global.u64 	%rd6, %rd3;
	mul.wide.s32 	%rd7, %r1, 8;
	add.s64 	%rd8, %rd4, %rd7;
	ld.global.f64 	%fd3, [%rd8];
	add.s64 	%rd9, %rd5, %rd7;
	ld.global.f64 	%fd4, [%rd9];
	add.f64 	%fd5, %fd3, %fd4;
	add.s64 	%rd10, %rd6, %rd7;
	st.global.f64 	[%rd10], %fd5;
$L__BB0_2:
	ret;

}


// ===== COMPILED SASS (sm_100) =====

	.target	sm_100

	.elftype	@"ET_EXEC"


//--------------------- .note.nv.tkinfo           --------------------------
	.section	.note.nv.tkinfo,"",@"SHT_NOTE"
	.sectionflags	@"SHF_NOTE_NV_TKINFO"
	.tkinfo
        /*0018*/ 	.word	0x00000002
        /*0030*/ 	.string	""
        /*0030*/ 	.string	"ptxas"
        /*0030*/ 	.string	"Cuda compilation tools, release 13.0, V13.0.88"
        /*0030*/ 	.string	"Build cuda_13.0.r13.0/compiler.36424714_0"
        /*0030*/ 	.string	"-arch sm_100 -m 64 "



//--------------------- .note.nv.cuinfo           --------------------------
	.section	.note.nv.cuinfo,"",@"SHT_NOTE"
	.sectionflags	@"SHF_NOTE_NV_CUINFO"
        /*0018*/ 	.short	0x0002
        /*001a*/ 	.short	0x0064
        /*001c*/ 	.short	0x0082
	.zero		2


//--------------------- .nv.info                  --------------------------
	.section	.nv.info,"",@"SHT_CUDA_INFO"
	.align	4


	//----- nvinfo : EIATTR_REGCOUNT
	.align		4
        /*0000*/ 	.byte	0x04, 0x2f
        /*0002*/ 	.short	(.L_1 - .L_0)
	.align		4
.L_0:
        /*0004*/ 	.word	index@(_Z14arraySumKernelPdS_S_d)
        /*0008*/ 	.word	0x0000000e


	//----- nvinfo : EIATTR_FRAME_SIZE
	.align		4
.L_1:
        /*000c*/ 	.byte	0x04, 0x11
        /*000e*/ 	.short	(.L_3 - .L_2)
	.align		4
.L_2:
        /*0010*/ 	.word	index@(_Z14arraySumKernelPdS_S_d)
        /*0014*/ 	.word	0x00000000


	//----- nvinfo : EIATTR_MIN_STACK_SIZE
	.align		4
.L_3:
        /*0018*/ 	.byte	0x04, 0x12
        /*001a*/ 	.short	(.L_5 - .L_4)
	.align		4
.L_4:
        /*001c*/ 	.word	index@(_Z14arraySumKernelPdS_S_d)
        /*0020*/ 	.word	0x00000000
.L_5:


//--------------------- .nv.compat                --------------------------
	.section	.nv.compat,"",@"SHT_CUDA_COMPAT_INFO"
	.align	4
        /*0000*/ 	.byte	0x02, 0x09, 0x00, 0x00, 0x02, 0x02, 0x01, 0x00, 0x02, 0x05, 0x05, 0x00, 0x03, 0x07, 0x01, 0x01
        /*0010*/ 	.byte	0x02, 0x03, 0x00, 0x00, 0x02, 0x06, 0x01, 0x00, 0x04, 0x0b, 0x08, 0x00, 0x01, 0x00, 0x00, 0x00
        /*0020*/ 	.byte	0x00, 0x00, 0x00, 0x00


//--------------------- .nv.info._Z14arraySumKernelPdS_S_d --------------------------
	.section	.nv.info._Z14arraySumKernelPdS_S_d,"",@"SHT_CUDA_INFO"
	.sectionflags	@""
	.align	4


	//----- nvinfo : EIATTR_CUDA_API_VERSION
	.align		4
        /*0000*/ 	.byte	0x04, 0x37
        /*0002*/ 	.short	(.L_7 - .L_6)
.L_6:
        /*0004*/ 	.word	0x00000082


	//----- nvinfo : EIATTR_KPARAM_INFO
	.align		4
.L_7:
        /*0008*/ 	.byte	0x04, 0x17
        /*000a*/ 	.short	(.L_9 - .L_8)
.L_8:
        /*000c*/ 	.word	0x00000000
        /*0010*/ 	.short	0x0003
        /*0012*/ 	.short	0x0018
        /*0014*/ 	.byte	0x00, 0xf0, 0x21, 0x00


	//----- nvinfo : EIATTR_KPARAM_INFO
	.align		4
.L_9:
        /*0018*/ 	.byte	0x04, 0x17
        /*001a*/ 	.short	(.L_11 - .L_10)
.L_10:
        /*001c*/ 	.word	0x00000000
        /*0020*/ 	.short	0x0002
        /*0022*/ 	.short	0x0010
        /*0024*/ 	.byte	0x00, 0xf5, 0x21, 0x00


	//----- nvinfo : EIATTR_KPARAM_INFO
	.align		4
.L_11:
        /*0028*/ 	.byte	0x04, 0x17
        /*002a*/ 	.short	(.L_13 - .L_12)
.L_12:
        /*002c*/ 	.word	0x00000000
        /*0030*/ 	.short	0x0001
        /*0032*/ 	.short	0x0008
        /*0034*/ 	.byte	0x00, 0xf5, 0x21, 0x00


	//----- nvinfo : EIATTR_KPARAM_INFO
	.align		4
.L_13:
        /*0038*/ 	.byte	0x04, 0x17
        /*003a*/ 	.short	(.L_15 - .L_14)
.L_14:
        /*003c*/ 	.word	0x00000000
        /*0040*/ 	.short	0x0000
        /*0042*/ 	.short	0x0000
        /*0044*/ 	.byte	0x00, 0xf5, 0x21, 0x00


	//----- nvinfo : EIATTR_SPARSE_MMA_MASK
	.align		4
.L_15:
        /*0048*/ 	.byte	0x03, 0x50
        /*004a*/ 	.short	0x0000


	//----- nvinfo : EIATTR_MAXREG_COUNT
	.align		4
        /*004c*/ 	.byte	0x03, 0x1b
        /*004e*/ 	.short	0x00ff


	//----- nvinfo : EIATTR_MERCURY_ISA_VERSION
	.align		4
        /*0050*/ 	.byte	0x03, 0x5f
        /*0052*/ 	.short	0x0101


	//----- nvinfo : EIATTR_VRC_CTA_INIT_COUNT
	.align		4
        /*0054*/ 	.byte	0x02, 0x4a
	.zero		1
	.zero		1


	//----- nvinfo : EIATTR_EXIT_INSTR_OFFSETS
	.align		4
        /*0058*/ 	.byte	0x04, 0x1c
        /*005a*/ 	.short	(.L_17 - .L_16)


	//   ....[0]....
.L_16:
        /*005c*/ 	.word	0x00000140


	//   ....[1]....
        /*0060*/ 	.word	0x00000200


	//----- nvinfo : EIATTR_CBANK_PARAM_SIZE
	.align		4
.L_17:
        /*0064*/ 	.byte	0x03, 0x19
        /*0066*/ 	.short	0x0020


	//----- nvinfo : EIATTR_PARAM_CBANK
	.align		4
        /*0068*/ 	.byte	0x04, 0x0a
        /*006a*/ 	.short	(.L_19 - .L_18)
	.align		4
.L_18:
        /*006c*/ 	.word	index@(.nv.constant0._Z14arraySumKernelPdS_S_d)
        /*0070*/ 	.short	0x0380
        /*0072*/ 	.short	0x0020


	//----- nvinfo : EIATTR_SW_WAR
	.align		4
.L_19:
        /*0074*/ 	.byte	0x04, 0x36
        /*0076*/ 	.short	(.L_21 - .L_20)
.L_20:
        /*0078*/ 	.word	0x00000008
.L_21:


//--------------------- .nv.callgraph             --------------------------
	.section	.nv.callgraph,"",@"SHT_CUDA_CALLGRAPH"
	.align	4
	.sectionentsize	8
	.align		4
        /*0000*/ 	.word	0x00000000
	.align		4
        /*0004*/ 	.word	0xffffffff
	.align		4
        /*0008*/ 	.word	0x00000000
	.align		4
        /*000c*/ 	.word	0xfffffffe
	.align		4
        /*0010*/ 	.word	0x00000000
	.align		4
        /*0014*/ 	.word	0xfffffffd
	.align		4
        /*0018*/ 	.word	0x00000000
	.align		4
        /*001c*/ 	.word	0xfffffffc


//--------------------- .text._Z14arraySumKernelPdS_S_d --------------------------
	.section	.text._Z14arraySumKernelPdS_S_d,"ax",@progbits
	.align	128
        .global         _Z14arraySumKernelPdS_S_d
        .type           _Z14arraySumKernelPdS_S_d,@function
        .size           _Z14arraySumKernelPdS_S_d,(.L_x_1 - _Z14arraySumKernelPdS_S_d)
        .other          _Z14arraySumKernelPdS_S_d,@"STO_CUDA_ENTRY STV_DEFAULT"
_Z14arraySumKernelPdS_S_d:
.text._Z14arraySumKernelPdS_S_d:
[----:B------:R-:W-:Y:S08]  /*0000*/  LDC R1, c[0x0][0x37c] ;  /* 0x0000df00ff017b82 */ /* 0x000ff00000000800 */
[----:B------:R-:W-:Y:S01]  /*0010*/  S2UR UR4, SR_CTAID.Y ;  /* 0x00000000000479c3 */ /* 0x000fe20000002600 */
[----:B------:R-:W0:Y:S01]  /*0020*/  S2R R0, SR_TID.Z ;  /* 0x0000000000007919 */ /* 0x000e220000002300 */
[----:B------:R-:W1:Y:S01]  /*0030*/  LDCU UR6, c[0x0][0x370] ;  /* 0x00006e00ff0677ac */ /* 0x000e620008000800 */
[----:B------:R-:W2:Y:S01]  /*0040*/  S2R R3, SR_TID.Y ;  /* 0x0000000000037919 */ /* 0x000ea20000002200 */
[----:B------:R-:W3:Y:S04]  /*0050*/  LDCU UR8, c[0x0][0x374] ;  /* 0x00006e80ff0877ac */ /* 0x000ee80008000800 */
[----:B------:R-:W3:Y:S01]  /*0060*/  S2UR UR7, SR_CTAID.Z ;  /* 0x00000000000779c3 */ /* 0x000ee20000002700 */
[----:B------:R-:W4:Y:S01]  /*0070*/  S2R R11, SR_TID.X ;  /* 0x00000000000b7919 */ /* 0x000f220000002100 */
[----:B------:R-:W4:Y:S01]  /*0080*/  LDCU UR9, c[0x0][0x360] ;  /* 0x00006c00ff0977ac */ /* 0x000f220008000800 */
[----:B------:R-:W2:Y:S05]  /*0090*/  LDCU UR10, c[0x0][0x364] ;  /* 0x00006c80ff0a77ac */ /* 0x000eaa0008000800 */
[----:B------:R-:W1:Y:S08]  /*00a0*/  S2UR UR5, SR_CTAID.X ;  /* 0x00000000000579c3 */ /* 0x000e700000002500 */
[----:B------:R-:W0:Y:S01]  /*00b0*/  LDC R5, c[0x0][0x368] ;  /* 0x0000da00ff057b82 */ /* 0x000e220000000800 */
[----:B---3--:R-:W-:-:S04]  /*00c0*/  UIMAD UR4, UR7, UR8, UR4 ;  /* 0x00000008070472a4 */ /* 0x008fc8000f8e0204 */
[----:B-1----:R-:W-:-:S06]  /*00d0*/  UIMAD UR4, UR4, UR6, UR5 ;  /* 0x00000006040472a4 */ /* 0x002fcc000f8e0205 */
[----:B0-----:R-:W-:-:S05]  /*00e0*/  IMAD R0, R5, UR4, R0 ;  /* 0x0000000405007c24 */ /* 0x001fca000f8e0200 */
[----:B------:R-:W0:Y:S01]  /*00f0*/  LDCU.64 UR4, c[0x0][0x398] ;  /* 0x00007300ff0477ac */ /* 0x000e220008000a00 */
[----:B--2---:R-:W-:-:S04]  /*0100*/  IMAD R0, R0, UR10, R3 ;  /* 0x0000000a00007c24 */ /* 0x004fc8000f8e0203 */
[----:B----4-:R-:W-:-:S04]  /*0110*/  IMAD R11, R0, UR9, R11 ;  /* 0x00000009000b7c24 */ /* 0x010fc8000f8e020b */
[----:B------:R-:W0:Y:S02]  /*0120*/  I2F.F64 R2, R11 ;  /* 0x0000000b00027312 */ /* 0x000e240000201c00 */
[----:B0-----:R-:W-:-:S14]  /*0130*/  DSETP.GEU.AND P0, PT, R2, UR4, PT ;  /* 0x0000000402007e2a */ /* 0x001fdc000bf0e000 */
[----:B------:R-:W-:Y:S05]  /*0140*/  @P0 EXIT ;  /* 0x000000000000094d */ /* 0x000fea0003800000 */
[----:B------:R-:W0:Y:S01]  /*0150*/  LDC.64 R2, c[0x0][0x380] ;  /* 0x0000e000ff027b82 */ /* 0x000e220000000a00 */
[----:B------:R-:W1:Y:S07]  /*0160*/  LDCU.64 UR4, c[0x0][0x358] ;  /* 0x00006b00ff0477ac */ /* 0x000e6e0008000a00 */
[----:B------:R-:W2:Y:S08]  /*0170*/  LDC.64 R4, c[0x0][0x388] ;  /* 0x0000e200ff047b82 */ /* 0x000eb00000000a00 */
[----:B------:R-:W3:Y:S01]  /*0180*/  LDC.64 R8, c[0x0][0x390] ;  /* 0x0000e400ff087b82 */ /* 0x000ee20000000a00 */
[----:B0-----:R-:W-:-:S06]  /*0190*/  IMAD.WIDE R2, R11, 0x8, R2 ;  /* 0x000000080b027825 */ /* 0x001fcc00078e0202 */
[----:B-1----:R-:W4:Y:S01]  /*01a0*/  LDG.E.64 R2, desc[UR4][R2.64] ;  /* 0x0000000402027981 */ /* 0x002f22000c1e1b00 */
[----:B--2---:R-:W-:-:S06]  /*01b0*/  IMAD.WIDE R4, R11, 0x8, R4 ;  /* 0x000000080b047825 */ /* 0x004fcc00078e0204 */
[----:B------:R-:W4:Y:S01]  /*01c0*/  LDG.E.64 R4, desc[UR4][R4.64] ;  /* 0x0000000404047981 */ /* 0x000f22000c1e1b00 */
[----:B---3--:R-:W-:Y:S01]  /*01d0*/  IMAD.WIDE R8, R11, 0x8, R8 ;  /* 0x000000080b087825 */ /* 0x008fe200078e0208 */
[----:B----4-:R-:W-:-:S07]  /*01e0*/  DADD R6, R2, R4 ;  /* 0x0000000002067229 */ /* 0x010fce0000000004 */
[----:B------:R-:W-:Y:S01]  /*01f0*/  STG.E.64 desc[UR4][R8.64], R6 ;  /* 0x0000000608007986 */ /* 0x000fe2000c101b04 */
[----:B------:R-:W-:Y:S05]  /*0200*/  EXIT ;  /* 0x000000000000794d */ /* 0x000fea0003800000 */
.L_x_0:
[----:B------:R-:W-:-:S00]  /*0210*/  BRA `(.L_x_0) ;  /* 0xfffffffc00fc7947 */ /* 0x000fc0000383ffff */
[----:B------:R-:W-:-:S00]  /*0220*/  NOP ;  /* 0x0000000000007918 */ /* 0x000fc00000000000 */
        /* <DEDUP_REMOVED lines=13> */
.L_x_1:


//--------------------- .nv.shared.reserved.0     --------------------------
	.section	.nv.shared.reserved.0,"aw",@nobits
	.weak		__nv_reservedSMEM_offset_0_alias
	.size		__nv_reservedSMEM_offset_0_alias, 0, 64
	.other		__nv_reservedSMEM_offset_0_alias,@"STO_CUDA_RESERVED_SHARED STV_DEFAULT"
__nv_reservedSMEM_offset_0_alias:
	.zero		0
	.zero		64


//--------------------- .nv.constant0._Z14arraySumKernelPdS_S_d --------------------------
	.section	.nv.constant0._Z14arraySumKernelPdS_S_d,"a",@progbits
	.sectionflags	@""
	.align	4
.nv.constant0._Z14arraySumKernelPdS_S_d:
	.zero		928


//--------------------- SYMBOLS --------------------------

	.type		.nv.reservedSmem.offset0,@object
	.size		.nv.reservedSmem.offset0,0x4
